//
// Generated by NVIDIA NVVM Compiler
//
// Compiler Build ID: CL-36424714
// Cuda compilation tools, release 13.0, V13.0.88
// Based on NVVM 20.0.0
//

.version 9.0
.target sm_100
.address_size 64

	// .globl	_Z11bubble_sortiPfb

.visible .entry _Z11bubble_sortiPfb(
	.param .u32 _Z11bubble_sortiPfb_param_0,
	.param .u64 .ptr .align 1 _Z11bubble_sortiPfb_param_1,
	.param .u8 _Z11bubble_sortiPfb_param_2
)
{
	.reg .pred 	%p<7>;
	.reg .b16 	%rs<2>;
	.reg .b32 	%r<11>;
	.reg .b32 	%f<5>;
	.reg .b64 	%rd<9>;

	ld.param.u32 	%r2, [_Z11bubble_sortiPfb_param_0];
	ld.param.u64 	%rd5, [_Z11bubble_sortiPfb_param_1];
	ld.param.s8 	%rs1, [_Z11bubble_sortiPfb_param_2];
	cvta.to.global.u64 	%rd1, %rd5;
	mov.u32 	%r3, %ntid.x;
	mov.u32 	%r4, %ctaid.x;
	mul.lo.s32 	%r5, %r3, %r4;
	shl.b32 	%r6, %r5, 1;
	mov.u32 	%r7, %tid.x;
	shl.b32 	%r8, %r7, 1;
	add.s32 	%r1, %r6, %r8;
	setp.ge.s32 	%p1, %r1, %r2;
	@%p1 bra 	$L__BB0_8;
	setp.eq.s16 	%p2, %rs1, 0;
	@%p2 bra 	$L__BB0_5;
	add.s32 	%r9, %r1, 1;
	setp.ge.s32 	%p3, %r9, %r2;
	@%p3 bra 	$L__BB0_8;
	mul.wide.s32 	%rd6, %r1, 4;
	add.s64 	%rd2, %rd1, %rd6;
	ld.global.f32 	%f1, [%rd2];
	ld.global.f32 	%f2, [%rd2+4];
	setp.leu.f32 	%p4, %f1, %f2;
	@%p4 bra 	$L__BB0_8;
	st.global.f32 	[%rd2+4], %f1;
	st.global.f32 	[%rd2], %f2;
	bra.uni 	$L__BB0_8;
$L__BB0_5:
	setp.lt.s32 	%p5, %r1, 1;
	@%p5 bra 	$L__BB0_8;
	mul.wide.u32 	%rd7, %r1, 4;
	add.s64 	%rd3, %rd1, %rd7;
	ld.global.f32 	%f3, [%rd3];
	add.s32 	%r10, %r1, -1;
	mul.wide.u32 	%rd8, %r10, 4;
	add.s64 	%rd4, %rd1, %rd8;
	ld.global.f32 	%f4, [%rd4];
	setp.geu.f32 	%p6, %f3, %f4;
	@%p6 bra 	$L__BB0_8;
	st.global.f32 	[%rd4], %f3;
	st.global.f32 	[%rd3], %f4;
$L__BB0_8:
	ret;

}
	// .globl	_Z7compareiPfii
.visible .entry _Z7compareiPfii(
	.param .u32 _Z7compareiPfii_param_0,
	.param .u64 .ptr .align 1 _Z7compareiPfii_param_1,
	.param .u32 _Z7compareiPfii_param_2,
	.param .u32 _Z7compareiPfii_param_3
)
{
	.reg .pred 	%p<5>;
	.reg .b32 	%r<31>;
	.reg .b32 	%f<3>;
	.reg .b64 	%rd<7>;

	ld.param.u32 	%r10, [_Z7compareiPfii_param_0];
	ld.param.u64 	%rd3, [_Z7compareiPfii_param_1];
	ld.param.u32 	%r11, [_Z7compareiPfii_param_2];
	ld.param.u32 	%r12, [_Z7compareiPfii_param_3];
	mov.u32 	%r13, %ctaid.x;
	mov.u32 	%r14, %ntid.x;
	mov.u32 	%r15, %tid.x;
	mad.lo.s32 	%r1, %r13, %r14, %r15;
	add.s32 	%r16, %r10, 1;
	shr.u32 	%r17, %r16, 31;
	add.s32 	%r18, %r16, %r17;
	shr.s32 	%r19, %r18, 1;
	setp.ge.s32 	%p1, %r1, %r19;
	@%p1 bra 	$L__BB1_7;
	div.s32 	%r2, %r1, %r12;
	div.s32 	%r20, %r1, %r11;
	mul.lo.s32 	%r21, %r2, %r12;
	sub.s32 	%r3, %r1, %r21;
	and.b32  	%r22, %r20, 1;
	setp.eq.b32 	%p2, %r22, 1;
	@%p2 bra 	$L__BB1_3;
	mul.lo.s32 	%r26, %r12, %r2;
	shl.b32 	%r27, %r26, 1;
	add.s32 	%r29, %r3, %r27;
	add.s32 	%r30, %r29, %r12;
	bra.uni 	$L__BB1_4;
$L__BB1_3:
	mad.lo.s32 	%r23, %r12, %r2, %r12;
	shl.b32 	%r24, %r23, 1;
	not.b32 	%r25, %r3;
	add.s32 	%r29, %r24, %r25;
	sub.s32 	%r30, %r29, %r12;
$L__BB1_4:
	max.s32 	%r28, %r29, %r30;
	setp.ge.s32 	%p3, %r28, %r10;
	@%p3 bra 	$L__BB1_7;
	cvta.to.global.u64 	%rd4, %rd3;
	mul.wide.s32 	%rd5, %r29, 4;
	add.s64 	%rd1, %rd4, %rd5;
	ld.global.f32 	%f1, [%rd1];
	mul.wide.s32 	%rd6, %r30, 4;
	add.s64 	%rd2, %rd4, %rd6;
	ld.global.f32 	%f2, [%rd2];
	setp.leu.f32 	%p4, %f1, %f2;
	@%p4 bra 	$L__BB1_7;
	st.global.f32 	[%rd2], %f1;
	st.global.f32 	[%rd1], %f2;
$L__BB1_7:
	ret;

}


// ===== COMPILED SASS (sm_100) =====

	.target	sm_100

	.elftype	@"ET_EXEC"


//--------------------- .note.nv.tkinfo           --------------------------
	.section	.note.nv.tkinfo,"",@"SHT_NOTE"
	.sectionflags	@"SHF_NOTE_NV_TKINFO"
	.tkinfo
        /*0018*/ 	.word	0x00000002
        /*0030*/ 	.string	""
        /*0030*/ 	.string	"ptxas"
        /*0030*/ 	.string	"Cuda compilation tools, release 13.0, V13.0.88"
        /*0030*/ 	.string	"Build cuda_13.0.r13.0/compiler.36424714_0"
        /*0030*/ 	.string	"-arch sm_100 -m 64 "



//--------------------- .note.nv.cuinfo           --------------------------
	.section	.note.nv.cuinfo,"",@"SHT_NOTE"
	.sectionflags	@"SHF_NOTE_NV_CUINFO"
        /*0018*/ 	.short	0x0002
        /*001a*/ 	.short	0x0064
        /*001c*/ 	.short	0x0082
	.zero		2


//--------------------- .nv.info                  --------------------------
	.section	.nv.info,"",@"SHT_CUDA_INFO"
	.align	4


	//----- nvinfo : EIATTR_REGCOUNT
	.align		4
        /*0000*/ 	.byte	0x04, 0x2f
        /*0002*/ 	.short	(.L_1 - .L_0)
	.align		4
.L_0:
        /*0004*/ 	.word	index@(_Z11bubble_sortiPfb)
        /*0008*/ 	.word	0x0000000c


	//----- nvinfo : EIATTR_FRAME_SIZE
	.align		4
.L_1:
        /*000c*/ 	.byte	0x04, 0x11
        /*000e*/ 	.short	(.L_3 - .L_2)
	.align		4
.L_2:
        /*0010*/ 	.word	index@(_Z11bubble_sortiPfb)
        /*0014*/ 	.word	0x00000000


	//----- nvinfo : EIATTR_REGCOUNT
	.align		4
.L_3:
        /*0018*/ 	.byte	0x04, 0x2f
        /*001a*/ 	.short	(.L_5 - .L_4)
	.align		4
.L_4:
        /*001c*/ 	.word	index@(_Z7compareiPfii)
        /*0020*/ 	.word	0x00000010


	//----- nvinfo : EIATTR_FRAME_SIZE
	.align		4
.L_5:
        /*0024*/ 	.byte	0x04, 0x11
        /*0026*/ 	.short	(.L_7 - .L_6)
	.align		4
.L_6:
        /*0028*/ 	.word	index@(_Z7compareiPfii)
        /*002c*/ 	.word	0x00000000


	//----- nvinfo : EIATTR_MIN_STACK_SIZE
	.align		4
.L_7:
        /*0030*/ 	.byte	0x04, 0x12
        /*0032*/ 	.short	(.L_9 - .L_8)
	.align		4
.L_8:
        /*0034*/ 	.word	index@(_Z7compareiPfii)
        /*0038*/ 	.word	0x00000000


	//----- nvinfo : EIATTR_MIN_STACK_SIZE
	.align		4
.L_9:
        /*003c*/ 	.byte	0x04, 0x12
        /*003e*/ 	.short	(.L_11 - .L_10)
	.align		4
.L_10:
        /*0040*/ 	.word	index@(_Z11bubble_sortiPfb)
        /*0044*/ 	.word	0x00000000
.L_11:


//--------------------- .nv.compat                --------------------------
	.section	.nv.compat,"",@"SHT_CUDA_COMPAT_INFO"
	.align	4
        /*0000*/ 	.byte	0x02, 0x09, 0x00, 0x00, 0x02, 0x02, 0x01, 0x00, 0x02, 0x05, 0x05, 0x00, 0x03, 0x07, 0x01, 0x01
        /*0010*/ 	.byte	0x02, 0x03, 0x00, 0x00, 0x02, 0x06, 0x01, 0x00, 0x04, 0x0b, 0x08, 0x00, 0x09, 0x00, 0x00, 0x00
        /*0020*/ 	.byte	0x00, 0x00, 0x00, 0x00


//--------------------- .nv.info._Z7compareiPfii  --------------------------
	.section	.nv.info._Z7compareiPfii,"",@"SHT_CUDA_INFO"
	.sectionflags	@""
	.align	4


	//----- nvinfo : EIATTR_CUDA_API_VERSION
	.align		4
        /*0000*/ 	.byte	0x04, 0x37
        /*0002*/ 	.short	(.L_13 - .L_12)
.L_12:
        /*0004*/ 	.word	0x00000082


	//----- nvinfo : EIATTR_KPARAM_INFO
	.align		4
.L_13:
        /*0008*/ 	.byte	0x04, 0x17
        /*000a*/ 	.short	(.L_15 - .L_14)
.L_14:
        /*000c*/ 	.word	0x00000000
        /*0010*/ 	.short	0x0003
        /*0012*/ 	.short	0x0014
        /*0014*/ 	.byte	0x00, 0xf0, 0x11, 0x00


	//----- nvinfo : EIATTR_KPARAM_INFO
	.align		4
.L_15:
        /*0018*/ 	.byte	0x04, 0x17
        /*001a*/ 	.short	(.L_17 - .L_16)
.L_16:
        /*001c*/ 	.word	0x00000000
        /*0020*/ 	.short	0x0002
        /*0022*/ 	.short	0x0010
        /*0024*/ 	.byte	0x00, 0xf0, 0x11, 0x00


	//----- nvinfo : EIATTR_KPARAM_INFO
	.align		4
.L_17:
        /*0028*/ 	.byte	0x04, 0x17
        /*002a*/ 	.short	(.L_19 - .L_18)
.L_18:
        /*002c*/ 	.word	0x00000000
        /*0030*/ 	.short	0x0001
        /*0032*/ 	.short	0x0008
        /*0034*/ 	.byte	0x00, 0xf5, 0x21, 0x00


	//----- nvinfo : EIATTR_KPARAM_INFO
	.align		4
.L_19:
        /*0038*/ 	.byte	0x04, 0x17
        /*003a*/ 	.short	(.L_21 - .L_20)
.L_20:
        /*003c*/ 	.word	0x00000000
        /*0040*/ 	.short	0x0000
        /*0042*/ 	.short	0x0000
        /*0044*/ 	.byte	0x00, 0xf0, 0x11, 0x00


	//----- nvinfo : EIATTR_SPARSE_MMA_MASK
	.align		4
.L_21:
        /*0048*/ 	.byte	0x03, 0x50
        /*004a*/ 	.short	0x0000


	//----- nvinfo : EIATTR_MAXREG_COUNT
	.align		4
        /*004c*/ 	.byte	0x03, 0x1b
        /*004e*/ 	.short	0x00ff


	//----- nvinfo : EIATTR_MERCURY_ISA_VERSION
	.align		4
        /*0050*/ 	.byte	0x03, 0x5f
        /*0052*/ 	.short	0x0101


	//----- nvinfo : EIATTR_VRC_CTA_INIT_COUNT
	.align		4
        /*0054*/ 	.byte	0x02, 0x4a
	.zero		1
	.zero		1


	//----- nvinfo : EIATTR_EXIT_INSTR_OFFSETS
	.align		4
        /*0058*/ 	.byte	0x04, 0x1c
        /*005a*/ 	.short	(.L_23 - .L_22)


	//   ....[0]....
.L_22:
        /*005c*/ 	.word	0x000000a0


	//   ....[1]....
        /*0060*/ 	.word	0x00000480


	//   ....[2]....
        /*0064*/ 	.word	0x00000500


	//   ....[3]....
        /*0068*/ 	.word	0x00000530


	//----- nvinfo : EIATTR_CBANK_PARAM_SIZE
	.align		4
.L_23:
        /*006c*/ 	.byte	0x03, 0x19
        /*006e*/ 	.short	0x0018


	//----- nvinfo : EIATTR_PARAM_CBANK
	.align		4
        /*0070*/ 	.byte	0x04, 0x0a
        /*0072*/ 	.short	(.L_25 - .L_24)
	.align		4
.L_24:
        /*0074*/ 	.word	index@(.nv.constant0._Z7compareiPfii)
        /*0078*/ 	.short	0x0380
        /*007a*/ 	.short	0x0018


	//----- nvinfo : EIATTR_SW_WAR
	.align		4
.L_25:
        /*007c*/ 	.byte	0x04, 0x36
        /*007e*/ 	.short	(.L_27 - .L_26)
.L_26:
        /*0080*/ 	.word	0x00000008
.L_27:


//--------------------- .nv.info._Z11bubble_sortiPfb --------------------------
	.section	.nv.info._Z11bubble_sortiPfb,"",@"SHT_CUDA_INFO"
	.sectionflags	@""
	.align	4


	//----- nvinfo : EIATTR_CUDA_API_VERSION
	.align		4
        /*0000*/ 	.byte	0x04, 0x37
        /*0002*/ 	.short	(.L_29 - .L_28)
.L_28:
        /*0004*/ 	.word	0x00000082


	//----- nvinfo : EIATTR_KPARAM_INFO
	.align		4
.L_29:
        /*0008*/ 	.byte	0x04, 0x17
        /*000a*/ 	.short	(.L_31 - .L_30)
.L_30:
        /*000c*/ 	.word	0x00000000
        /*0010*/ 	.short	0x0002
        /*0012*/ 	.short	0x0010
        /*0014*/ 	.byte	0x00, 0xf0, 0x05, 0x00


	//----- nvinfo : EIATTR_KPARAM_INFO
	.align		4
.L_31:
        /*0018*/ 	.byte	0x04, 0x17
        /*001a*/ 	.short	(.L_33 - .L_32)
.L_32:
        /*001c*/ 	.word	0x00000000
        /*0020*/ 	.short	0x0001
        /*0022*/ 	.short	0x0008
        /*0024*/ 	.byte	0x00, 0xf5, 0x21, 0x00


	//----- nvinfo : EIATTR_KPARAM_INFO
	.align		4
.L_33:
        /*0028*/ 	.byte	0x04, 0x17
        /*002a*/ 	.short	(.L_35 - .L_34)
.L_34:
        /*002c*/ 	.word	0x00000000
        /*0030*/ 	.short	0x0000
        /*0032*/ 	.short	0x0000
        /*0034*/ 	.byte	0x00, 0xf0, 0x11, 0x00


	//----- nvinfo : EIATTR_SPARSE_MMA_MASK
	.align		4
.L_35:
        /*0038*/ 	.byte	0x03, 0x50
        /*003a*/ 	.short	0x0000


	//----- nvinfo : EIATTR_MAXREG_COUNT
	.align		4
        /*003c*/ 	.byte	0x03, 0x1b
        /*003e*/ 	.short	0x00ff


	//----- nvinfo : EIATTR_MERCURY_ISA_VERSION
	.align		4
        /*0040*/ 	.byte	0x03, 0x5f
        /*0042*/ 	.short	0x0101


	//----- nvinfo : EIATTR_VRC_CTA_INIT_COUNT
	.align		4
        /*0044*/ 	.byte	0x02, 0x4a
	.zero		1
	.zero		1


	//----- nvinfo : EIATTR_EXIT_INSTR_OFFSETS
	.align		4
        /*0048*/ 	.byte	0x04, 0x1c
        /*004a*/ 	.short	(.L_37 - .L_36)


	//   ....[0]....
.L_36:
        /*004c*/ 	.word	0x00000080


	//   ....[1]....
        /*0050*/ 	.word	0x00000100


	//   ....[2]....
        /*0054*/ 	.word	0x00000160


	//   ....[3]....
        /*0058*/ 	.word	0x00000190


	//   ....[4]....
        /*005c*/ 	.word	0x000001b0


	//   ....[5]....
        /*0060*/ 	.word	0x00000230


	//   ....[6]....
        /*0064*/ 	.word	0x00000260


	//----- nvinfo : EIATTR_CBANK_PARAM_SIZE
	.align		4
.L_37:
        /*0068*/ 	.byte	0x03, 0x19
        /*006a*/ 	.short	0x0011


	//----- nvinfo : EIATTR_PARAM_CBANK
	.align		4
        /*006c*/ 	.byte	0x04, 0x0a
        /*006e*/ 	.short	(.L_39 - .L_38)
	.align		4
.L_38:
        /*0070*/ 	.word	index@(.nv.constant0._Z11bubble_sortiPfb)
        /*0074*/ 	.short	0x0380
        /*0076*/ 	.short	0x0011


	//----- nvinfo : EIATTR_SW_WAR
	.align		4
.L_39:
        /*0078*/ 	.byte	0x04, 0x36
        /*007a*/ 	.short	(.L_41 - .L_40)
.L_40:
        /*007c*/ 	.word	0x00000008
.L_41:


//--------------------- .nv.callgraph             --------------------------
	.section	.nv.callgraph,"",@"SHT_CUDA_CALLGRAPH"
	.align	4
	.sectionentsize	8
	.align		4
        /*0000*/ 	.word	0x00000000
	.align		4
        /*0004*/ 	.word	0xffffffff
	.align		4
        /*0008*/ 	.word	0x00000000
	.align		4
        /*000c*/ 	.word	0xfffffffe
	.align		4
        /*0010*/ 	.word	0x00000000
	.align		4
        /*0014*/ 	.word	0xfffffffd
	.align		4
        /*0018*/ 	.word	0x00000000
	.align		4
        /*001c*/ 	.word	0xfffffffc


//--------------------- .text._Z7compareiPfii     --------------------------
	.section	.text._Z7compareiPfii,"ax",@progbits
	.align	128
        .global         _Z7compareiPfii
        .type           _Z7compareiPfii,@function
        .size           _Z7compareiPfii,(.L_x_3 - _Z7compareiPfii)
        .other          _Z7compareiPfii,@"STO_CUDA_ENTRY STV_DEFAULT"
_Z7compareiPfii:
.text._Z7compareiPfii:
[----:B------:R-:W-:Y:S01]  /*0000*/  LDC R1, c[0x0][0x37c] ;  /* 0x0000df00ff017b82 */ /* 0x000fe20000000800 */
[----:B------:R-:W0:Y:S01]  /*0010*/  S2R R0, SR_TID.X ;  /* 0x0000000000007919 */ /* 0x000e220000002100 */
[----:B------:R-:W1:Y:S06]  /*0020*/  LDCU UR6, c[0x0][0x380] ;  /* 0x00007000ff0677ac */ /* 0x000e6c0008000800 */
[----:B------:R-:W0:Y:S08]  /*0030*/  S2UR UR5, SR_CTAID.X ;  /* 0x00000000000579c3 */ /* 0x000e300000002500 */
[----:B------:R-:W0:Y:S01]  /*0040*/  LDC R3, c[0x0][0x360] ;  /* 0x0000d800ff037b82 */ /* 0x000e220000000800 */
[----:B-1----:R-:W-:-:S04]  /*0050*/  UIADD3 UR4, UPT, UPT, UR6, 0x1, URZ ;  /* 0x0000000106047890 */ /* 0x002fc8000fffe0ff */
[----:B------:R-:W-:-:S04]  /*0060*/  ULEA.HI UR4, UR4, UR4, URZ, 0x1 ;  /* 0x0000000404047291 */ /* 0x000fc8000f8f08ff */
[----:B------:R-:W-:Y:S01]  /*0070*/  USHF.R.S32.HI UR4, URZ, 0x1, UR4 ;  /* 0x00000001ff047899 */ /* 0x000fe20008011404 */
[----:B0-----:R-:W-:-:S05]  /*0080*/  IMAD R3, R3, UR5, R0 ;  /* 0x0000000503037c24 */ /* 0x001fca000f8e0200 */
[----:B------:R-:W-:-:S13]  /*0090*/  ISETP.GE.AND P0, PT, R3, UR4, PT ;  /* 0x0000000403007c0c */ /* 0x000fda000bf06270 */
[----:B------:R-:W-:Y:S05]  /*00a0*/  @P0 EXIT ;  /* 0x000000000000094d */ /* 0x000fea0003800000 */
[----:B------:R-:W0:Y:S01]  /*00b0*/  LDC R2, c[0x0][0x390] ;  /* 0x0000e400ff027b82 */ /* 0x000e220000000800 */
[----:B------:R-:W-:-:S07]  /*00c0*/  IABS R12, R3 ;  /* 0x00000003000c7213 */ /* 0x000fce0000000000 */
[----:B------:R-:W1:Y:S01]  /*00d0*/  LDC R0, c[0x0][0x394] ;  /* 0x0000e500ff007b82 */ /* 0x000e620000000800 */
[----:B0-----:R-:W-:Y:S02]  /*00e0*/  IABS R6, R2 ;  /* 0x0000000200067213 */ /* 0x001fe40000000000 */
[----:B------:R-:W-:Y:S02]  /*00f0*/  ISETP.NE.AND P3, PT, R2, RZ, PT ;  /* 0x000000ff0200720c */ /* 0x000fe40003f65270 */
[----:B------:R-:W0:Y:S01]  /*0100*/  I2F.RP R11, R6 ;  /* 0x00000006000b7306 */ /* 0x000e220000209400 */
[----:B-1----:R-:W-:-:S07]  /*0110*/  IABS R7, R0 ;  /* 0x0000000000077213 */ /* 0x002fce0000000000 */
[----:B------:R-:W1:Y:S08]  /*0120*/  I2F.RP R10, R7 ;  /* 0x00000007000a7306 */ /* 0x000e700000209400 */
[----:B0-----:R-:W0:Y:S08]  /*0130*/  MUFU.RCP R11, R11 ;  /* 0x0000000b000b7308 */ /* 0x001e300000001000 */
[----:B-1----:R-:W1:Y:S01]  /*0140*/  MUFU.RCP R10, R10 ;  /* 0x0000000a000a7308 */ /* 0x002e620000001000 */
[----:B0-----:R-:W-:-:S07]  /*0150*/  VIADD R8, R11, 0xffffffe ;  /* 0x0ffffffe0b087836 */ /* 0x001fce0000000000 */
[----:B------:R0:W2:Y:S01]  /*0160*/  F2I.FTZ.U32.TRUNC.NTZ R9, R8 ;  /* 0x0000000800097305 */ /* 0x0000a2000021f000 */
[----:B-1----:R-:W-:-:S07]  /*0170*/  VIADD R4, R10, 0xffffffe ;  /* 0x0ffffffe0a047836 */ /* 0x002fce0000000000 */
[----:B------:R1:W3:Y:S01]  /*0180*/  F2I.FTZ.U32.TRUNC.NTZ R5, R4 ;  /* 0x0000000400057305 */ /* 0x0002e2000021f000 */
[----:B0-----:R-:W-:Y:S01]  /*0190*/  IMAD.MOV.U32 R8, RZ, RZ, RZ ;  /* 0x000000ffff087224 */ /* 0x001fe200078e00ff */
[----:B--2---:R-:W-:Y:S01]  /*01a0*/  IADD3 R13, PT, PT, RZ, -R9, RZ ;  /* 0x80000009ff0d7210 */ /* 0x004fe20007ffe0ff */
[----:B-1----:R-:W-:-:S04]  /*01b0*/  IMAD.MOV.U32 R4, RZ, RZ, RZ ;  /* 0x000000ffff047224 */ /* 0x002fc800078e00ff */
[----:B------:R-:W-:Y:S02]  /*01c0*/  IMAD R13, R13, R6, RZ ;  /* 0x000000060d0d7224 */ /* 0x000fe400078e02ff */
[----:B---3--:R-:W-:Y:S02]  /*01d0*/  IMAD.MOV R10, RZ, RZ, -R5 ;  /* 0x000000ffff0a7224 */ /* 0x008fe400078e0a05 */
[----:B------:R-:W-:Y:S01]  /*01e0*/  IMAD.HI.U32 R9, R9, R13, R8 ;  /* 0x0000000d09097227 */ /* 0x000fe200078e0008 */
[----:B------:R-:W-:-:S03]  /*01f0*/  MOV R8, R12 ;  /* 0x0000000c00087202 */ /* 0x000fc60000000f00 */
[----:B------:R-:W-:Y:S02]  /*0200*/  IMAD R11, R10, R7, RZ ;  /* 0x000000070a0b7224 */ /* 0x000fe400078e02ff */
[----:B------:R-:W-:-:S04]  /*0210*/  IMAD.HI.U32 R9, R9, R8, RZ ;  /* 0x0000000809097227 */ /* 0x000fc800078e00ff */
[----:B------:R-:W-:-:S04]  /*0220*/  IMAD.HI.U32 R4, R5, R11, R4 ;  /* 0x0000000b05047227 */ /* 0x000fc800078e0004 */
[----:B------:R-:W-:Y:S02]  /*0230*/  IMAD.MOV R5, RZ, RZ, -R9 ;  /* 0x000000ffff057224 */ /* 0x000fe400078e0a09 */
[----:B------:R-:W-:-:S04]  /*0240*/  IMAD.HI.U32 R4, R4, R8, RZ ;  /* 0x0000000804047227 */ /* 0x000fc800078e00ff */
[----:B------:R-:W-:Y:S01]  /*0250*/  IMAD R5, R6, R5, R8 ;  /* 0x0000000506057224 */ /* 0x000fe200078e0208 */
[----:B------:R-:W-:-:S04]  /*0260*/  IADD3 R10, PT, PT, -R4, RZ, RZ ;  /* 0x000000ff040a7210 */ /* 0x000fc80007ffe1ff */
[----:B------:R-:W-:Y:S01]  /*0270*/  ISETP.GT.U32.AND P2, PT, R6, R5, PT ;  /* 0x000000050600720c */ /* 0x000fe20003f44070 */
[----:B------:R-:W-:-:S05]  /*0280*/  IMAD R8, R7, R10, R8 ;  /* 0x0000000a07087224 */ /* 0x000fca00078e0208 */
[----:B------:R-:W-:-:S07]  /*0290*/  ISETP.GT.U32.AND P0, PT, R7, R8, PT ;  /* 0x000000080700720c */ /* 0x000fce0003f04070 */
[----:B------:R-:W-:Y:S01]  /*02a0*/  @!P2 IMAD.IADD R5, R5, 0x1, -R6 ;  /* 0x000000010505a824 */ /* 0x000fe200078e0a06 */
[----:B------:R-:W-:-:S04]  /*02b0*/  @!P2 IADD3 R9, PT, PT, R9, 0x1, RZ ;  /* 0x000000010909a810 */ /* 0x000fc80007ffe0ff */
[----:B------:R-:W-:Y:S01]  /*02c0*/  ISETP.GE.U32.AND P4, PT, R5, R6, PT ;  /* 0x000000060500720c */ /* 0x000fe20003f86070 */
[----:B------:R-:W-:Y:S01]  /*02d0*/  @!P0 IMAD.IADD R8, R8, 0x1, -R7 ;  /* 0x0000000108088824 */ /* 0x000fe200078e0a07 */
[----:B------:R-:W-:Y:S01]  /*02e0*/  LOP3.LUT R5, R3, R2, RZ, 0x3c, !PT ;  /* 0x0000000203057212 */ /* 0x000fe200078e3cff */
[----:B------:R-:W-:Y:S01]  /*02f0*/  @!P0 VIADD R4, R4, 0x1 ;  /* 0x0000000104048836 */ /* 0x000fe20000000000 */
[----:B------:R-:W-:Y:S02]  /*0300*/  ISETP.NE.AND P0, PT, R0, RZ, PT ;  /* 0x000000ff0000720c */ /* 0x000fe40003f05270 */
[----:B------:R-:W-:Y:S02]  /*0310*/  ISETP.GE.AND P1, PT, R5, RZ, PT ;  /* 0x000000ff0500720c */ /* 0x000fe40003f26270 */
[----:B------:R-:W-:Y:S02]  /*0320*/  ISETP.GE.U32.AND P2, PT, R8, R7, PT ;  /* 0x000000070800720c */ /* 0x000fe40003f46070 */
[----:B------:R-:W-:-:S03]  /*0330*/  LOP3.LUT R5, R3, R0, RZ, 0x3c, !PT ;  /* 0x0000000003057212 */ /* 0x000fc600078e3cff */
[----:B------:R-:W-:Y:S01]  /*0340*/  @P4 VIADD R9, R9, 0x1 ;  /* 0x0000000109094836 */ /* 0x000fe20000000000 */
[----:B------:R-:W-:-:S05]  /*0350*/  ISETP.GE.AND P4, PT, R5, RZ, PT ;  /* 0x000000ff0500720c */ /* 0x000fca0003f86270 */
[----:B------:R-:W-:Y:S02]  /*0360*/  @!P1 IADD3 R9, PT, PT, -R9, RZ, RZ ;  /* 0x000000ff09099210 */ /* 0x000fe40007ffe1ff */
[----:B------:R-:W-:Y:S01]  /*0370*/  @!P3 LOP3.LUT R9, RZ, R2, RZ, 0x33, !PT ;  /* 0x00000002ff09b212 */ /* 0x000fe200078e33ff */
[----:B------:R-:W-:-:S03]  /*0380*/  @P2 VIADD R4, R4, 0x1 ;  /* 0x0000000104042836 */ /* 0x000fc60000000000 */
[----:B------:R-:W-:Y:S02]  /*0390*/  LOP3.LUT R9, R9, 0x1, RZ, 0xc0, !PT ;  /* 0x0000000109097812 */ /* 0x000fe400078ec0ff */
[----:B------:R-:W-:Y:S01]  /*03a0*/  @!P4 IMAD.MOV R4, RZ, RZ, -R4 ;  /* 0x000000ffff04c224 */ /* 0x000fe200078e0a04 */
[----:B------:R-:W-:Y:S02]  /*03b0*/  @!P0 LOP3.LUT R4, RZ, R0, RZ, 0x33, !PT ;  /* 0x00000000ff048212 */ /* 0x000fe400078e33ff */
[----:B------:R-:W-:Y:S02]  /*03c0*/  ISETP.NE.U32.AND P1, PT, R9, 0x1, PT ;  /* 0x000000010900780c */ /* 0x000fe40003f25070 */
[----:B------:R-:W-:-:S05]  /*03d0*/  IADD3 R2, PT, PT, -R4, RZ, RZ ;  /* 0x000000ff04027210 */ /* 0x000fca0007ffe1ff */
[----:B------:R-:W-:-:S06]  /*03e0*/  IMAD R7, R0, R2, R3 ;  /* 0x0000000200077224 */ /* 0x000fcc00078e0203 */
[CC--:B------:R-:W-:Y:S02]  /*03f0*/  @P1 IMAD R2, R4.reuse, R0.reuse, RZ ;  /* 0x0000000004021224 */ /* 0x0c0fe400078e02ff */
[----:B------:R-:W-:Y:S02]  /*0400*/  @!P1 IMAD R3, R4, R0, R0 ;  /* 0x0000000004039224 */ /* 0x000fe400078e0200 */
[----:B------:R-:W-:Y:S01]  /*0410*/  @P1 IMAD R5, R2, 0x2, R7 ;  /* 0x0000000202051824 */ /* 0x000fe200078e0207 */
[----:B------:R-:W-:-:S04]  /*0420*/  @!P1 LOP3.LUT R2, RZ, R7, RZ, 0x33, !PT ;  /* 0x00000007ff029212 */ /* 0x000fc800078e33ff */
[----:B------:R-:W-:Y:S01]  /*0430*/  @P1 IADD3 R6, PT, PT, R5, R0, RZ ;  /* 0x0000000005061210 */ /* 0x000fe20007ffe0ff */
[----:B------:R-:W-:-:S05]  /*0440*/  @!P1 IMAD R5, R3, 0x2, R2 ;  /* 0x0000000203059824 */ /* 0x000fca00078e0202 */
[----:B------:R-:W-:-:S04]  /*0450*/  @!P1 IADD3 R6, PT, PT, R5, -R0, RZ ;  /* 0x8000000005069210 */ /* 0x000fc80007ffe0ff */
[----:B------:R-:W-:-:S04]  /*0460*/  VIMNMX R0, PT, PT, R6, R5, !PT ;  /* 0x0000000506007248 */ /* 0x000fc80007fe0100 */
[----:B------:R-:W-:-:S13]  /*0470*/  ISETP.GE.AND P0, PT, R0, UR6, PT ;  /* 0x0000000600007c0c */ /* 0x000fda000bf06270 */
[----:B------:R-:W-:Y:S05]  /*0480*/  @P0 EXIT ;  /* 0x000000000000094d */ /* 0x000fea0003800000 */
[----:B------:R-:W0:Y:S01]  /*0490*/  LDC.64 R2, c[0x0][0x388] ;  /* 0x0000e200ff027b82 */ /* 0x000e220000000a00 */
[----:B------:R-:W1:Y:S01]  /*04a0*/  LDCU.64 UR4, c[0x0][0x358] ;  /* 0x00006b00ff0477ac */ /* 0x000e620008000a00 */
[----:B0-----:R-:W-:-:S04]  /*04b0*/  IMAD.WIDE R4, R5, 0x4, R2 ;  /* 0x0000000405047825 */ /* 0x001fc800078e0202 */
[----:B------:R-:W-:Y:S01]  /*04c0*/  IMAD.WIDE R2, R6, 0x4, R2 ;  /* 0x0000000406027825 */ /* 0x000fe200078e0202 */
[----:B-1----:R-:W2:Y:S04]  /*04d0*/  LDG.E R7, desc[UR4][R4.64] ;  /* 0x0000000404077981 */ /* 0x002ea8000c1e1900 */
[----:B------:R-:W2:Y:S02]  /*04e0*/  LDG.E R0, desc[UR4][R2.64] ;  /* 0x0000000402007981 */ /* 0x000ea4000c1e1900 */
[----:B--2---:R-:W-:-:S13]  /*04f0*/  FSETP.GT.AND P0, PT, R7, R0, PT ;  /* 0x000000000700720b */ /* 0x004fda0003f04000 */
[----:B------:R-:W-:Y:S05]  /*0500*/  @!P0 EXIT ;  /* 0x000000000000894d */ /* 0x000fea0003800000 */
[----:B------:R-:W-:Y:S04]  /*0510*/  STG.E desc[UR4][R2.64], R7 ;  /* 0x0000000702007986 */ /* 0x000fe8000c101904 */
[----:B------:R-:W-:Y:S01]  /*0520*/  STG.E desc[UR4][R4.64], R0 ;  /* 0x0000000004007986 */ /* 0x000fe2000c101904 */
[----:B------:R-:W-:Y:S05]  /*0530*/  EXIT ;  /* 0x000000000000794d */ /* 0x000fea0003800000 */
.L_x_0:
[----:B------:R-:W-:-:S00]  /*0540*/  BRA `(.L_x_0) ;  /* 0xfffffffc00fc7947 */ /* 0x000fc0000383ffff */
[----:B------:R-:W-:-:S00]  /*0550*/  NOP ;  /* 0x0000000000007918 */ /* 0x000fc00000000000 */
        /* <DEDUP_REMOVED lines=10> */
.L_x_3:


//--------------------- .text._Z11bubble_sortiPfb --------------------------
	.section	.text._Z11bubble_sortiPfb,"ax",@progbits
	.align	128
        .global         _Z11bubble_sortiPfb
        .type           _Z11bubble_sortiPfb,@function
        .size           _Z11bubble_sortiPfb,(.L_x_4 - _Z11bubble_sortiPfb)
        .other          _Z11bubble_sortiPfb,@"STO_CUDA_ENTRY STV_DEFAULT"
_Z11bubble_sortiPfb:
.text._Z11bubble_sortiPfb:
[----:B------:R-:W-:Y:S01]  /*0000*/  LDC R1, c[0x0][0x37c] ;  /* 0x0000df00ff017b82 */ /* 0x000fe20000000800 */
[----:B------:R-:W0:Y:S01]  /*0010*/  S2R R0, SR_CTAID.X ;  /* 0x0000000000007919 */ /* 0x000e220000002500 */
[----:B------:R-:W0:Y:S01]  /*0020*/  LDCU UR4, c[0x0][0x360] ;  /* 0x00006c00ff0477ac */ /* 0x000e220008000800 */
[----:B------:R-:W0:Y:S01]  /*0030*/  S2R R3, SR_TID.X ;  /* 0x0000000000037919 */ /* 0x000e220000002100 */
[----:B------:R-:W1:Y:S01]  /*0040*/  LDCU UR5, c[0x0][0x380] ;  /* 0x00007000ff0577ac */ /* 0x000e620008000800 */
[----:B0-----:R-:W-:-:S04]  /*0050*/  IMAD R0, R0, UR4, R3 ;  /* 0x0000000400007c24 */ /* 0x001fc8000f8e0203 */
[----:B------:R-:W-:-:S05]  /*0060*/  IMAD.SHL.U32 R7, R0, 0x2, RZ ;  /* 0x0000000200077824 */ /* 0x000fca00078e00ff */
[----:B-1----:R-:W-:-:S13]  /*0070*/  ISETP.GE.AND P0, PT, R7, UR5, PT ;  /* 0x0000000507007c0c */ /* 0x002fda000bf06270 */
[----:B------:R-:W-:Y:S05]  /*0080*/  @P0 EXIT ;  /* 0x000000000000094d */ /* 0x000fea0003800000 */
[----:B------:R-:W0:Y:S01]  /*0090*/  LDCU.U8 UR4, c[0x0][0x390] ;  /* 0x00007200ff0477ac */ /* 0x000e220008000000 */
[----:B------:R-:W1:Y:S01]  /*00a0*/  LDCU.64 UR6, c[0x0][0x358] ;  /* 0x00006b00ff0677ac */ /* 0x000e620008000a00 */
[----:B0-----:R-:W-:-:S04]  /*00b0*/  UPRMT UR4, UR4, 0x8880, URZ ;  /* 0x0000888004047896 */ /* 0x001fc800080000ff */
[----:B------:R-:W-:-:S09]  /*00c0*/  UISETP.NE.AND UP0, UPT, UR4, URZ, UPT ;  /* 0x000000ff0400728c */ /* 0x000fd2000bf05270 */
[----:B-1----:R-:W-:Y:S05]  /*00d0*/  BRA.U !UP0, `(.L_x_1) ;  /* 0x0000000108307547 */ /* 0x002fea000b800000 */
[----:B------:R-:W-:-:S04]  /*00e0*/  IADD3 R0, PT, PT, R7, 0x1, RZ ;  /* 0x0000000107007810 */ /* 0x000fc80007ffe0ff */
[----:B------:R-:W-:-:S13]  /*00f0*/  ISETP.GE.AND P0, PT, R0, UR5, PT ;  /* 0x0000000500007c0c */ /* 0x000fda000bf06270 */
[----:B------:R-:W-:Y:S05]  /*0100*/  @P0 EXIT ;  /* 0x000000000000094d */ /* 0x000fea0003800000 */
[----:B------:R-:W0:Y:S02]  /*0110*/  LDC.64 R2, c[0x0][0x388] ;  /* 0x0000e200ff027b82 */ /* 0x000e240000000a00 */
[----:B0-----:R-:W-:-:S05]  /*0120*/  IMAD.WIDE R2, R7, 0x4, R2 ;  /* 0x0000000407027825 */ /* 0x001fca00078e0202 */
[----:B------:R-:W2:Y:S04]  /*0130*/  LDG.E R5, desc[UR6][R2.64] ;  /* 0x0000000602057981 */ /* 0x000ea8000c1e1900 */
[----:B------:R-:W2:Y:S02]  /*0140*/  LDG.E R0, desc[UR6][R2.64+0x4] ;  /* 0x0000040602007981 */ /* 0x000ea4000c1e1900 */
[----:B--2---:R-:W-:-:S13]  /*0150*/  FSETP.GT.AND P0, PT, R5, R0, PT ;  /* 0x000000000500720b */ /* 0x004fda0003f04000 */
[----:B------:R-:W-:Y:S05]  /*0160*/  @!P0 EXIT ;  /* 0x000000000000894d */ /* 0x000fea0003800000 */
[----:B------:R-:W-:Y:S04]  /*0170*/  STG.E desc[UR6][R2.64+0x4], R5 ;  /* 0x0000040502007986 */ /* 0x000fe8000c101906 */
[----:B------:R-:W-:Y:S01]  /*0180*/  STG.E desc[UR6][R2.64], R0 ;  /* 0x0000000002007986 */ /* 0x000fe2000c101906 */
[----:B------:R-:W-:Y:S05]  /*0190*/  EXIT ;  /* 0x000000000000794d */ /* 0x000fea0003800000 */
.L_x_1:
[----:B------:R-:W-:-:S13]  /*01a0*/  ISETP.GE.AND P0, PT, R7, 0x1, PT ;  /* 0x000000010700780c */ /* 0x000fda0003f06270 */
[----:B------:R-:W-:Y:S05]  /*01b0*/  @!P0 EXIT ;  /* 0x000000000000894d */ /* 0x000fea0003800000 */
[----:B------:R-:W0:Y:S01]  /*01c0*/  LDC.64 R4, c[0x0][0x388] ;  /* 0x0000e200ff047b82 */ /* 0x000e220000000a00 */
[C---:B------:R-:W-:Y:S02]  /*01d0*/  VIADD R9, R7.reuse, 0xffffffff ;  /* 0xffffffff07097836 */ /* 0x040fe40000000000 */
[----:B0-----:R-:W-:-:S04]  /*01e0*/  IMAD.WIDE.U32 R2, R7, 0x4, R4 ;  /* 0x0000000407027825 */ /* 0x001fc800078e0004 */
[----:B------:R-:W-:Y:S01]  /*01f0*/  IMAD.WIDE.U32 R4, R9, 0x4, R4 ;  /* 0x0000000409047825 */ /* 0x000fe200078e0004 */
[----:B------:R-:W2:Y:S04]  /*0200*/  LDG.E R7, desc[UR6][R2.64] ;  /* 0x0000000602077981 */ /* 0x000ea8000c1e1900 */
[----:B------:R-:W2:Y:S02]  /*0210*/  LDG.E R0, desc[UR6][R4.64] ;  /* 0x0000000604007981 */ /* 0x000ea4000c1e1900 */
[----:B--2---:R-:W-:-:S13]  /*0220*/  FSETP.GEU.AND P0, PT, R7, R0, PT ;  /* 0x000000000700720b */ /* 0x004fda0003f0e000 */
[----:B------:R-:W-:Y:S05]  /*0230*/  @P0 EXIT ;  /* 0x000000000000094d */ /* 0x000fea0003800000 */
[----:B------:R-:W-:Y:S04]  /*0240*/  STG.E desc[UR6][R4.64], R7 ;  /* 0x0000000704007986 */ /* 0x000fe8000c101906 */
[----:B------:R-:W-:Y:S01]  /*0250*/  STG.E desc[UR6][R2.64], R0 ;  /* 0x0000000002007986 */ /* 0x000fe2000c101906 */
[----:B------:R-:W-:Y:S05]  /*0260*/  EXIT ;  /* 0x000000000000794d */ /* 0x000fea0003800000 */
.L_x_2:
        /* <DEDUP_REMOVED lines=9> */
.L_x_4:


//--------------------- .nv.shared.reserved.0     --------------------------
	.section	.nv.shared.reserved.0,"aw",@nobits
	.weak		__nv_reservedSMEM_offset_0_alias
	.size		__nv_reservedSMEM_offset_0_alias, 0, 64
	.other		__nv_reservedSMEM_offset_0_alias,@"STO_CUDA_RESERVED_SHARED STV_DEFAULT"
__nv_reservedSMEM_offset_0_alias:
	.zero		0
	.zero		64


//--------------------- .nv.constant0._Z7compareiPfii --------------------------
	.section	.nv.constant0._Z7compareiPfii,"a",@progbits
	.sectionflags	@""
	.align	4
.nv.constant0._Z7compareiPfii:
	.zero		920


//--------------------- .nv.constant0._Z11bubble_sortiPfb --------------------------
	.section	.nv.constant0._Z11bubble_sortiPfb,"a",@progbits
	.sectionflags	@""
	.align	4
.nv.constant0._Z11bubble_sortiPfb:
	.zero		913


//--------------------- SYMBOLS --------------------------

	.type		.nv.reservedSmem.offset0,@object
	.size		.nv.reservedSmem.offset0,0x4
